	.headerflags	@"EF_CUDA_TEXMODE_UNIFIED EF_CUDA_64BIT_ADDRESS EF_CUDA_ACCELERATORS EF_CUDA_SM90 EF_CUDA_VIRTUAL_SM(EF_CUDA_SM90)"
	.elftype	@"ET_EXEC"


//--------------------- .nv.info                  --------------------------
	.section	.nv.info,"",@"SHT_CUDA_INFO"
	.align	4


	//----- nvinfo : EIATTR_REGCOUNT
	.align		4
        /*0000*/ 	.byte	0x04, 0x2f
        /*0002*/ 	.short	(.L_1 - .L_0)
	.align		4
.L_0:
        /*0004*/ 	.word	index@(triton_poi_fused_add_convolution_mul_2)
        /*0008*/ 	.word	0x00000014


	//----- nvinfo : EIATTR_MIN_STACK_SIZE
	.align		4
.L_1:
        /*000c*/ 	.byte	0x04, 0x12
        /*000e*/ 	.short	(.L_3 - .L_2)
	.align		4
.L_2:
        /*0010*/ 	.word	index@(triton_poi_fused_add_convolution_mul_2)
        /*0014*/ 	.word	0x00000000


	//----- nvinfo : EIATTR_FRAME_SIZE
	.align		4
.L_3:
        /*0018*/ 	.byte	0x04, 0x11
        /*001a*/ 	.short	(.L_5 - .L_4)
	.align		4
.L_4:
        /*001c*/ 	.word	index@(triton_poi_fused_add_convolution_mul_2)
        /*0020*/ 	.word	0x00000000


	//----- nvinfo : EIATTR_MIN_STACK_SIZE
	.align		4
.L_5:
        /*0024*/ 	.byte	0x04, 0x12
        /*0026*/ 	.short	(.L_7 - .L_6)
	.align		4
.L_6:
        /*0028*/ 	.word	index@(triton_poi_fused_add_convolution_mul_2)
        /*002c*/ 	.word	0x00000000
.L_7:


//--------------------- .nv.info.triton_poi_fused_add_convolution_mul_2 --------------------------
	.section	.nv.info.triton_poi_fused_add_convolution_mul_2,"",@"SHT_CUDA_INFO"
	.sectionflags	@""
	.align	4


	//----- nvinfo : EIATTR_CUDA_API_VERSION
	.align		4
        /*0000*/ 	.byte	0x04, 0x37
        /*0002*/ 	.short	(.L_9 - .L_8)
.L_8:
        /*0004*/ 	.word	0x0000007c


	//----- nvinfo : EIATTR_KPARAM_INFO
	.align		4
.L_9:
        /*0008*/ 	.byte	0x04, 0x17
        /*000a*/ 	.short	(.L_11 - .L_10)
.L_10:
        /*000c*/ 	.word	0x00000000
        /*0010*/ 	.short	0x0005
        /*0012*/ 	.short	0x0028
        /*0014*/ 	.byte	0x00, 0xf0, 0x11, 0x00


	//----- nvinfo : EIATTR_KPARAM_INFO
	.align		4
.L_11:
        /*0018*/ 	.byte	0x04, 0x17
        /*001a*/ 	.short	(.L_13 - .L_12)
.L_12:
        /*001c*/ 	.word	0x00000000
        /*0020*/ 	.short	0x0004
        /*0022*/ 	.short	0x0020
        /*0024*/ 	.byte	0x00, 0xf4, 0x21, 0x00


	//----- nvinfo : EIATTR_KPARAM_INFO
	.align		4
.L_13:
        /*0028*/ 	.byte	0x04, 0x17
        /*002a*/ 	.short	(.L_15 - .L_14)
.L_14:
        /*002c*/ 	.word	0x00000000
        /*0030*/ 	.short	0x0003
        /*0032*/ 	.short	0x0018
        /*0034*/ 	.byte	0x00, 0xf4, 0x21, 0x00


	//----- nvinfo : EIATTR_KPARAM_INFO
	.align		4
.L_15:
        /*0038*/ 	.byte	0x04, 0x17
        /*003a*/ 	.short	(.L_17 - .L_16)
.L_16:
        /*003c*/ 	.word	0x00000000
        /*0040*/ 	.short	0x0002
        /*0042*/ 	.short	0x0010
        /*0044*/ 	.byte	0x00, 0xf4, 0x21, 0x00


	//----- nvinfo : EIATTR_KPARAM_INFO
	.align		4
.L_17:
        /*0048*/ 	.byte	0x04, 0x17
        /*004a*/ 	.short	(.L_19 - .L_18)
.L_18:
        /*004c*/ 	.word	0x00000000
        /*0050*/ 	.short	0x0001
        /*0052*/ 	.short	0x0008
        /*0054*/ 	.byte	0x00, 0xf4, 0x21, 0x00


	//----- nvinfo : EIATTR_KPARAM_INFO
	.align		4
.L_19:
        /*0058*/ 	.byte	0x04, 0x17
        /*005a*/ 	.short	(.L_21 - .L_20)
.L_20:
        /*005c*/ 	.word	0x00000000
        /*0060*/ 	.short	0x0000
        /*0062*/ 	.short	0x0000
        /*0064*/ 	.byte	0x00, 0xf4, 0x21, 0x00


	//----- nvinfo : EIATTR_SPARSE_MMA_MASK
	.align		4
.L_21:
        /*0068*/ 	.byte	0x03, 0x50
        /*006a*/ 	.short	0x0000


	//----- nvinfo : EIATTR_MAXREG_COUNT
	.align		4
        /*006c*/ 	.byte	0x03, 0x1b
        /*006e*/ 	.short	0x00ff


	//----- nvinfo : EIATTR_EXIT_INSTR_OFFSETS
	.align		4
        /*0070*/ 	.byte	0x04, 0x1c
        /*0072*/ 	.short	(.L_23 - .L_22)


	//   ....[0]....
.L_22:
        /*0074*/ 	.word	0x000001e0


	//   ....[1]....
        /*0078*/ 	.word	0x00000200


	//----- nvinfo : EIATTR_REQNTID
	.align		4
.L_23:
        /*007c*/ 	.byte	0x04, 0x10
        /*007e*/ 	.short	(.L_25 - .L_24)
.L_24:
        /*0080*/ 	.word	0x00000020
        /*0084*/ 	.word	0x00000001
        /*0088*/ 	.word	0x00000001


	//----- nvinfo : EIATTR_CBANK_PARAM_SIZE
	.align		4
.L_25:
        /*008c*/ 	.byte	0x03, 0x19
        /*008e*/ 	.short	0x002c


	//----- nvinfo : EIATTR_PARAM_CBANK
	.align		4
        /*0090*/ 	.byte	0x04, 0x0a
        /*0092*/ 	.short	(.L_27 - .L_26)
	.align		4
.L_26:
        /*0094*/ 	.word	index@(.nv.constant0.triton_poi_fused_add_convolution_mul_2)
        /*0098*/ 	.short	0x0210
        /*009a*/ 	.short	0x002c


	//----- nvinfo : EIATTR_SW_WAR
	.align		4
.L_27:
        /*009c*/ 	.byte	0x04, 0x36
        /*009e*/ 	.short	(.L_29 - .L_28)
.L_28:
        /*00a0*/ 	.word	0x00000008
.L_29:


//--------------------- .nv.callgraph             --------------------------
	.section	.nv.callgraph,"",@"SHT_CUDA_CALLGRAPH"
	.align	4
	.sectionentsize	8
	.align		4
        /*0000*/ 	.word	0x00000000
	.align		4
        /*0004*/ 	.word	0xffffffff
	.align		4
        /*0008*/ 	.word	0x00000000
	.align		4
        /*000c*/ 	.word	0xfffffffe
	.align		4
        /*0010*/ 	.word	0x00000000
	.align		4
        /*0014*/ 	.word	0xfffffffd
	.align		4
        /*0018*/ 	.word	0x00000000
	.align		4
        /*001c*/ 	.word	0xfffffffc


//--------------------- .text.triton_poi_fused_add_convolution_mul_2 --------------------------
	.section	.text.triton_poi_fused_add_convolution_mul_2,"ax",@progbits
	.align	128
        .global         triton_poi_fused_add_convolution_mul_2
        .type           triton_poi_fused_add_convolution_mul_2,@function
        .size           triton_poi_fused_add_convolution_mul_2,(.L_x_1 - triton_poi_fused_add_convolution_mul_2)
        .other          triton_poi_fused_add_convolution_mul_2,@"STO_CUDA_ENTRY STV_DEFAULT"
triton_poi_fused_add_convolution_mul_2:
.text.triton_poi_fused_add_convolution_mul_2:
[----:B------:R-:W0:Y:S01]  /*0000*/  LDC R1, c[0x0][0x28] ;  /* 0x00000a00ff017b82 */ /* 0x000e220000000800 */
[----:B------:R-:W1:Y:S07]  /*0010*/  S2R R14, SR_TID.X ;  /* 0x00000000000e7919 */ /* 0x000e6e0000002100 */
[----:B------:R-:W2:Y:S01]  /*0020*/  LDC.64 R4, c[0x0][0x218] ;  /* 0x00008600ff047b82 */ /* 0x000ea20000000a00 */
[----:B------:R-:W-:Y:S01]  /*0030*/  HFMA2.MMA R15, -RZ, RZ, 0, 0 ;  /* 0x00000000ff0f7435 */ /* 0x000fe200000001ff */
[----:B------:R-:W-:Y:S01]  /*0040*/  ULDC.64 UR4, c[0x0][0x208] ;  /* 0x0000820000047ab9 */ /* 0x000fe20000000a00 */
[----:B------:R-:W3:Y:S05]  /*0050*/  S2R R13, SR_CTAID.X ;  /* 0x00000000000d7919 */ /* 0x000eea0000002500 */
[----:B------:R-:W4:Y:S08]  /*0060*/  LDC.64 R2, c[0x0][0x210] ;  /* 0x00008400ff027b82 */ /* 0x000f300000000a00 */
[----:B------:R-:W5:Y:S08]  /*0070*/  LDC.64 R6, c[0x0][0x220] ;  /* 0x00008800ff067b82 */ /* 0x000f700000000a00 */
[----:B------:R-:W5:Y:S01]  /*0080*/  LDC.64 R8, c[0x0][0x228] ;  /* 0x00008a00ff087b82 */ /* 0x000f620000000a00 */
[----:B-1----:R-:W-:Y:S01]  /*0090*/  LOP3.LUT R0, R14, 0x3, RZ, 0xc0, !PT ;  /* 0x000000030e007812 */ /* 0x002fe200078ec0ff */
[----:B------:R-:W-:Y:S01]  /*00a0*/  HFMA2.MMA R12, -RZ, RZ, 0, 0 ;  /* 0x00000000ff0c7435 */ /* 0x000fe200000001ff */
[----:B------:R-:W-:-:S05]  /*00b0*/  MOV R17, RZ ;  /* 0x000000ff00117202 */ /* 0x000fca0000000f00 */
[----:B------:R-:W1:Y:S01]  /*00c0*/  LDC.64 R10, c[0x0][0x230] ;  /* 0x00008c00ff0a7b82 */ /* 0x000e620000000a00 */
[----:B---3--:R-:W-:Y:S02]  /*00d0*/  LEA R13, R13, R0, 0x2 ;  /* 0x000000000d0d7211 */ /* 0x008fe400078e10ff */
[----:B------:R-:W-:Y:S02]  /*00e0*/  MOV R0, RZ ;  /* 0x000000ff00007202 */ /* 0x000fe40000000f00 */
[C---:B------:R-:W-:Y:S01]  /*00f0*/  ISETP.GE.AND P0, PT, R13.reuse, 0x4, PT ;  /* 0x000000040d00780c */ /* 0x040fe20003f06270 */
[----:B--2---:R-:W-:-:S04]  /*0100*/  IMAD.WIDE R4, R13, 0x4, R4 ;  /* 0x000000040d047825 */ /* 0x004fc800078e0204 */
[----:B----4-:R-:W-:-:S04]  /*0110*/  IMAD.WIDE R2, R13, 0x4, R2 ;  /* 0x000000040d027825 */ /* 0x010fc800078e0202 */
[----:B-----5:R-:W-:-:S04]  /*0120*/  IMAD.WIDE R6, R13, 0x4, R6 ;  /* 0x000000040d067825 */ /* 0x020fc800078e0206 */
[----:B------:R1:W2:Y:S01]  /*0130*/  @!P0 LDG.E R15, desc[UR4][R4.64] ;  /* 0x00000004040f8981 */ /* 0x0002a2000c1e1900 */
[----:B0-----:R-:W-:-:S03]  /*0140*/  IMAD.WIDE R8, R13, 0x4, R8 ;  /* 0x000000040d087825 */ /* 0x001fc600078e0208 */
[----:B------:R-:W2:Y:S04]  /*0150*/  @!P0 LDG.E R0, desc[UR4][R2.64] ;  /* 0x0000000402008981 */ /* 0x000ea8000c1e1900 */
[----:B------:R-:W3:Y:S04]  /*0160*/  @!P0 LDG.E R12, desc[UR4][R6.64] ;  /* 0x00000004060c8981 */ /* 0x000ee8000c1e1900 */
[----:B------:R-:W3:Y:S01]  /*0170*/  @!P0 LDG.E R17, desc[UR4][R8.64] ;  /* 0x0000000408118981 */ /* 0x000ee2000c1e1900 */
[----:B------:R-:W-:Y:S01]  /*0180*/  LOP3.LUT P0, RZ, R14, 0x1c, RZ, 0xc0, !PT ;  /* 0x0000001c0eff7812 */ /* 0x000fe2000780c0ff */
[----:B-1----:R-:W-:-:S03]  /*0190*/  IMAD.WIDE R4, R13, 0x4, R10 ;  /* 0x000000040d047825 */ /* 0x002fc600078e020a */
[----:B------:R-:W-:Y:S01]  /*01a0*/  ISETP.LT.AND P0, PT, R13, 0x4, !P0 ;  /* 0x000000040d00780c */ /* 0x000fe20004701270 */
[----:B--2---:R-:W-:-:S12]  /*01b0*/  FADD R0, R15, R0 ;  /* 0x000000000f007221 */ /* 0x004fd80000000000 */
[----:B------:R0:W-:Y:S01]  /*01c0*/  @P0 STG.E desc[UR4][R2.64], R0 ;  /* 0x0000000002000986 */ /* 0x0001e2000c101904 */
[----:B---3--:R-:W-:Y:S01]  /*01d0*/  FFMA R17, R0, R12, R17 ;  /* 0x0000000c00117223 */ /* 0x008fe20000000011 */
[----:B0-----:R-:W-:Y:S06]  /*01e0*/  @!P0 EXIT ;  /* 0x000000000000894d */ /* 0x001fec0003800000 */
[----:B------:R-:W-:Y:S01]  /*01f0*/  STG.E desc[UR4][R4.64], R17 ;  /* 0x0000001104007986 */ /* 0x000fe2000c101904 */
[----:B------:R-:W-:Y:S05]  /*0200*/  EXIT ;  /* 0x000000000000794d */ /* 0x000fea0003800000 */
.L_x_0:
[----:B------:R-:W-:-:S00]  /*0210*/  BRA `(.L_x_0) ;  /* 0xfffffffc00fc7947 */ /* 0x000fc0000383ffff */
[----:B------:R-:W-:-:S00]  /*0220*/  NOP ;  /* 0x0000000000007918 */ /* 0x000fc00000000000 */
        /* <DEDUP_REMOVED lines=13> */
.L_x_1:


//--------------------- .nv.constant0.triton_poi_fused_add_convolution_mul_2 --------------------------
	.section	.nv.constant0.triton_poi_fused_add_convolution_mul_2,"a",@progbits
	.sectionflags	@""
	.align	4
.nv.constant0.triton_poi_fused_add_convolution_mul_2:
	.zero		572
